//
// Generated by NVIDIA NVVM Compiler
//
// Compiler Build ID: CL-36424714
// Cuda compilation tools, release 13.0, V13.0.88
// Based on NVVM 20.0.0
//

.version 9.0
.target sm_100
.address_size 64

	// .globl	_Z14naiveHistogramPiS_ii

.visible .entry _Z14naiveHistogramPiS_ii(
	.param .u64 .ptr .align 1 _Z14naiveHistogramPiS_ii_param_0,
	.param .u64 .ptr .align 1 _Z14naiveHistogramPiS_ii_param_1,
	.param .u32 _Z14naiveHistogramPiS_ii_param_2,
	.param .u32 _Z14naiveHistogramPiS_ii_param_3
)
{
	.reg .pred 	%p<40>;
	.reg .b32 	%r<121>;
	.reg .b64 	%rd<74>;

	ld.param.u64 	%rd9, [_Z14naiveHistogramPiS_ii_param_0];
	ld.param.u64 	%rd10, [_Z14naiveHistogramPiS_ii_param_1];
	ld.param.u32 	%r22, [_Z14naiveHistogramPiS_ii_param_2];
	ld.param.u32 	%r23, [_Z14naiveHistogramPiS_ii_param_3];
	cvta.to.global.u64 	%rd1, %rd10;
	cvta.to.global.u64 	%rd2, %rd9;
	mov.u32 	%r24, %ntid.x;
	mov.u32 	%r25, %ctaid.x;
	mov.u32 	%r26, %tid.x;
	mad.lo.s32 	%r27, %r24, %r25, %r26;
	mul.lo.s32 	%r117, %r23, %r27;
	setp.ge.u32 	%p1, %r117, %r22;
	@%p1 bra 	$L__BB0_73;
	add.s32 	%r28, %r117, %r23;
	setp.ge.u32 	%p2, %r117, %r28;
	@%p2 bra 	$L__BB0_73;
	add.s32 	%r29, %r23, -1;
	and.b32  	%r2, %r23, 15;
	setp.lt.u32 	%p3, %r29, 15;
	@%p3 bra 	$L__BB0_38;
	add.s32 	%r115, %r117, 7;
	and.b32  	%r30, %r23, -16;
	neg.s32 	%r114, %r30;
$L__BB0_4:
	.pragma "nounroll";
	add.s32 	%r31, %r115, -7;
	setp.ge.u32 	%p4, %r31, %r22;
	mul.wide.u32 	%rd11, %r31, 4;
	add.s64 	%rd3, %rd2, %rd11;
	@%p4 bra 	$L__BB0_6;
	ld.global.u32 	%r32, [%rd3];
	mul.wide.u32 	%rd12, %r32, 4;
	add.s64 	%rd13, %rd1, %rd12;
	atom.global.add.u32 	%r33, [%rd13], 1;
$L__BB0_6:
	add.s32 	%r34, %r115, -6;
	setp.ge.u32 	%p5, %r34, %r22;
	@%p5 bra 	$L__BB0_8;
	ld.global.u32 	%r35, [%rd3+4];
	mul.wide.u32 	%rd14, %r35, 4;
	add.s64 	%rd15, %rd1, %rd14;
	atom.global.add.u32 	%r36, [%rd15], 1;
$L__BB0_8:
	add.s32 	%r37, %r115, -5;
	setp.ge.u32 	%p6, %r37, %r22;
	@%p6 bra 	$L__BB0_10;
	ld.global.u32 	%r38, [%rd3+8];
	mul.wide.u32 	%rd16, %r38, 4;
	add.s64 	%rd17, %rd1, %rd16;
	atom.global.add.u32 	%r39, [%rd17], 1;
$L__BB0_10:
	add.s32 	%r40, %r115, -4;
	setp.ge.u32 	%p7, %r40, %r22;
	@%p7 bra 	$L__BB0_12;
	ld.global.u32 	%r41, [%rd3+12];
	mul.wide.u32 	%rd18, %r41, 4;
	add.s64 	%rd19, %rd1, %rd18;
	atom.global.add.u32 	%r42, [%rd19], 1;
$L__BB0_12:
	add.s32 	%r43, %r115, -3;
	setp.ge.u32 	%p8, %r43, %r22;
	@%p8 bra 	$L__BB0_14;
	ld.global.u32 	%r44, [%rd3+16];
	mul.wide.u32 	%rd20, %r44, 4;
	add.s64 	%rd21, %rd1, %rd20;
	atom.global.add.u32 	%r45, [%rd21], 1;
$L__BB0_14:
	add.s32 	%r46, %r115, -2;
	setp.ge.u32 	%p9, %r46, %r22;
	@%p9 bra 	$L__BB0_16;
	ld.global.u32 	%r47, [%rd3+20];
	mul.wide.u32 	%rd22, %r47, 4;
	add.s64 	%rd23, %rd1, %rd22;
	atom.global.add.u32 	%r48, [%rd23], 1;
$L__BB0_16:
	add.s32 	%r49, %r115, -1;
	setp.ge.u32 	%p10, %r49, %r22;
	@%p10 bra 	$L__BB0_18;
	ld.global.u32 	%r50, [%rd3+24];
	mul.wide.u32 	%rd24, %r50, 4;
	add.s64 	%rd25, %rd1, %rd24;
	atom.global.add.u32 	%r51, [%rd25], 1;
$L__BB0_18:
	setp.ge.u32 	%p11, %r115, %r22;
	@%p11 bra 	$L__BB0_20;
	ld.global.u32 	%r52, [%rd3+28];
	mul.wide.u32 	%rd26, %r52, 4;
	add.s64 	%rd27, %rd1, %rd26;
	atom.global.add.u32 	%r53, [%rd27], 1;
$L__BB0_20:
	add.s32 	%r54, %r115, 1;
	setp.ge.u32 	%p12, %r54, %r22;
	@%p12 bra 	$L__BB0_22;
	ld.global.u32 	%r55, [%rd3+32];
	mul.wide.u32 	%rd28, %r55, 4;
	add.s64 	%rd29, %rd1, %rd28;
	atom.global.add.u32 	%r56, [%rd29], 1;
$L__BB0_22:
	add.s32 	%r57, %r115, 2;
	setp.ge.u32 	%p13, %r57, %r22;
	@%p13 bra 	$L__BB0_24;
	ld.global.u32 	%r58, [%rd3+36];
	mul.wide.u32 	%rd30, %r58, 4;
	add.s64 	%rd31, %rd1, %rd30;
	atom.global.add.u32 	%r59, [%rd31], 1;
$L__BB0_24:
	add.s32 	%r60, %r115, 3;
	setp.ge.u32 	%p14, %r60, %r22;
	@%p14 bra 	$L__BB0_26;
	ld.global.u32 	%r61, [%rd3+40];
	mul.wide.u32 	%rd32, %r61, 4;
	add.s64 	%rd33, %rd1, %rd32;
	atom.global.add.u32 	%r62, [%rd33], 1;
$L__BB0_26:
	add.s32 	%r63, %r115, 4;
	setp.ge.u32 	%p15, %r63, %r22;
	@%p15 bra 	$L__BB0_28;
	ld.global.u32 	%r64, [%rd3+44];
	mul.wide.u32 	%rd34, %r64, 4;
	add.s64 	%rd35, %rd1, %rd34;
	atom.global.add.u32 	%r65, [%rd35], 1;
$L__BB0_28:
	add.s32 	%r66, %r115, 5;
	setp.ge.u32 	%p16, %r66, %r22;
	@%p16 bra 	$L__BB0_30;
	ld.global.u32 	%r67, [%rd3+48];
	mul.wide.u32 	%rd36, %r67, 4;
	add.s64 	%rd37, %rd1, %rd36;
	atom.global.add.u32 	%r68, [%rd37], 1;
$L__BB0_30:
	add.s32 	%r69, %r115, 6;
	setp.ge.u32 	%p17, %r69, %r22;
	@%p17 bra 	$L__BB0_32;
	ld.global.u32 	%r70, [%rd3+52];
	mul.wide.u32 	%rd38, %r70, 4;
	add.s64 	%rd39, %rd1, %rd38;
	atom.global.add.u32 	%r71, [%rd39], 1;
$L__BB0_32:
	add.s32 	%r72, %r115, 7;
	setp.ge.u32 	%p18, %r72, %r22;
	@%p18 bra 	$L__BB0_34;
	ld.global.u32 	%r73, [%rd3+56];
	mul.wide.u32 	%rd40, %r73, 4;
	add.s64 	%rd41, %rd1, %rd40;
	atom.global.add.u32 	%r74, [%rd41], 1;
$L__BB0_34:
	add.s32 	%r75, %r115, 8;
	setp.ge.u32 	%p19, %r75, %r22;
	@%p19 bra 	$L__BB0_36;
	ld.global.u32 	%r76, [%rd3+60];
	mul.wide.u32 	%rd42, %r76, 4;
	add.s64 	%rd43, %rd1, %rd42;
	atom.global.add.u32 	%r77, [%rd43], 1;
$L__BB0_36:
	add.s32 	%r115, %r115, 16;
	add.s32 	%r114, %r114, 16;
	setp.ne.s32 	%p20, %r114, 0;
	@%p20 bra 	$L__BB0_4;
	add.s32 	%r117, %r115, -7;
$L__BB0_38:
	setp.eq.s32 	%p21, %r2, 0;
	@%p21 bra 	$L__BB0_73;
	and.b32  	%r11, %r23, 7;
	setp.lt.u32 	%p22, %r2, 8;
	@%p22 bra 	$L__BB0_57;
	setp.ge.u32 	%p23, %r117, %r22;
	mul.wide.u32 	%rd44, %r117, 4;
	add.s64 	%rd4, %rd2, %rd44;
	@%p23 bra 	$L__BB0_42;
	ld.global.u32 	%r78, [%rd4];
	mul.wide.u32 	%rd45, %r78, 4;
	add.s64 	%rd46, %rd1, %rd45;
	atom.global.add.u32 	%r79, [%rd46], 1;
$L__BB0_42:
	add.s32 	%r80, %r117, 1;
	setp.ge.u32 	%p24, %r80, %r22;
	@%p24 bra 	$L__BB0_44;
	ld.global.u32 	%r81, [%rd4+4];
	mul.wide.u32 	%rd47, %r81, 4;
	add.s64 	%rd48, %rd1, %rd47;
	atom.global.add.u32 	%r82, [%rd48], 1;
$L__BB0_44:
	add.s32 	%r83, %r117, 2;
	setp.ge.u32 	%p25, %r83, %r22;
	@%p25 bra 	$L__BB0_46;
	ld.global.u32 	%r84, [%rd4+8];
	mul.wide.u32 	%rd49, %r84, 4;
	add.s64 	%rd50, %rd1, %rd49;
	atom.global.add.u32 	%r85, [%rd50], 1;
$L__BB0_46:
	add.s32 	%r86, %r117, 3;
	setp.ge.u32 	%p26, %r86, %r22;
	@%p26 bra 	$L__BB0_48;
	ld.global.u32 	%r87, [%rd4+12];
	mul.wide.u32 	%rd51, %r87, 4;
	add.s64 	%rd52, %rd1, %rd51;
	atom.global.add.u32 	%r88, [%rd52], 1;
$L__BB0_48:
	add.s32 	%r89, %r117, 4;
	setp.ge.u32 	%p27, %r89, %r22;
	@%p27 bra 	$L__BB0_50;
	ld.global.u32 	%r90, [%rd4+16];
	mul.wide.u32 	%rd53, %r90, 4;
	add.s64 	%rd54, %rd1, %rd53;
	atom.global.add.u32 	%r91, [%rd54], 1;
$L__BB0_50:
	add.s32 	%r92, %r117, 5;
	setp.ge.u32 	%p28, %r92, %r22;
	@%p28 bra 	$L__BB0_52;
	ld.global.u32 	%r93, [%rd4+20];
	mul.wide.u32 	%rd55, %r93, 4;
	add.s64 	%rd56, %rd1, %rd55;
	atom.global.add.u32 	%r94, [%rd56], 1;
$L__BB0_52:
	add.s32 	%r95, %r117, 6;
	setp.ge.u32 	%p29, %r95, %r22;
	@%p29 bra 	$L__BB0_54;
	ld.global.u32 	%r96, [%rd4+24];
	mul.wide.u32 	%rd57, %r96, 4;
	add.s64 	%rd58, %rd1, %rd57;
	atom.global.add.u32 	%r97, [%rd58], 1;
$L__BB0_54:
	add.s32 	%r98, %r117, 7;
	setp.ge.u32 	%p30, %r98, %r22;
	@%p30 bra 	$L__BB0_56;
	ld.global.u32 	%r99, [%rd4+28];
	mul.wide.u32 	%rd59, %r99, 4;
	add.s64 	%rd60, %rd1, %rd59;
	atom.global.add.u32 	%r100, [%rd60], 1;
$L__BB0_56:
	add.s32 	%r117, %r117, 8;
$L__BB0_57:
	setp.eq.s32 	%p31, %r11, 0;
	@%p31 bra 	$L__BB0_73;
	and.b32  	%r14, %r23, 3;
	setp.lt.u32 	%p32, %r11, 4;
	@%p32 bra 	$L__BB0_68;
	setp.ge.u32 	%p33, %r117, %r22;
	mul.wide.u32 	%rd61, %r117, 4;
	add.s64 	%rd5, %rd2, %rd61;
	@%p33 bra 	$L__BB0_61;
	ld.global.u32 	%r101, [%rd5];
	mul.wide.u32 	%rd62, %r101, 4;
	add.s64 	%rd63, %rd1, %rd62;
	atom.global.add.u32 	%r102, [%rd63], 1;
$L__BB0_61:
	add.s32 	%r103, %r117, 1;
	setp.ge.u32 	%p34, %r103, %r22;
	@%p34 bra 	$L__BB0_63;
	ld.global.u32 	%r104, [%rd5+4];
	mul.wide.u32 	%rd64, %r104, 4;
	add.s64 	%rd65, %rd1, %rd64;
	atom.global.add.u32 	%r105, [%rd65], 1;
$L__BB0_63:
	add.s32 	%r106, %r117, 2;
	setp.ge.u32 	%p35, %r106, %r22;
	@%p35 bra 	$L__BB0_65;
	ld.global.u32 	%r107, [%rd5+8];
	mul.wide.u32 	%rd66, %r107, 4;
	add.s64 	%rd67, %rd1, %rd66;
	atom.global.add.u32 	%r108, [%rd67], 1;
$L__BB0_65:
	add.s32 	%r109, %r117, 3;
	setp.ge.u32 	%p36, %r109, %r22;
	@%p36 bra 	$L__BB0_67;
	ld.global.u32 	%r110, [%rd5+12];
	mul.wide.u32 	%rd68, %r110, 4;
	add.s64 	%rd69, %rd1, %rd68;
	atom.global.add.u32 	%r111, [%rd69], 1;
$L__BB0_67:
	add.s32 	%r117, %r117, 4;
$L__BB0_68:
	setp.eq.s32 	%p37, %r14, 0;
	@%p37 bra 	$L__BB0_73;
	mul.wide.u32 	%rd70, %r117, 4;
	add.s64 	%rd73, %rd2, %rd70;
	neg.s32 	%r119, %r14;
$L__BB0_70:
	.pragma "nounroll";
	setp.ge.u32 	%p38, %r117, %r22;
	@%p38 bra 	$L__BB0_72;
	ld.global.u32 	%r112, [%rd73];
	mul.wide.u32 	%rd71, %r112, 4;
	add.s64 	%rd72, %rd1, %rd71;
	atom.global.add.u32 	%r113, [%rd72], 1;
$L__BB0_72:
	add.s32 	%r117, %r117, 1;
	add.s64 	%rd73, %rd73, 4;
	add.s32 	%r119, %r119, 1;
	setp.ne.s32 	%p39, %r119, 0;
	@%p39 bra 	$L__BB0_70;
$L__BB0_73:
	ret;

}


// ===== COMPILED SASS (sm_100) =====

	.target	sm_100

	.elftype	@"ET_EXEC"


//--------------------- .note.nv.tkinfo           --------------------------
	.section	.note.nv.tkinfo,"",@"SHT_NOTE"
	.sectionflags	@"SHF_NOTE_NV_TKINFO"
	.tkinfo
        /*0018*/ 	.word	0x00000002
        /*0030*/ 	.string	""
        /*0030*/ 	.string	"ptxas"
        /*0030*/ 	.string	"Cuda compilation tools, release 13.0, V13.0.88"
        /*0030*/ 	.string	"Build cuda_13.0.r13.0/compiler.36424714_0"
        /*0030*/ 	.string	"-arch sm_100 -m 64 "



//--------------------- .note.nv.cuinfo           --------------------------
	.section	.note.nv.cuinfo,"",@"SHT_NOTE"
	.sectionflags	@"SHF_NOTE_NV_CUINFO"
        /*0018*/ 	.short	0x0002
        /*001a*/ 	.short	0x0064
        /*001c*/ 	.short	0x0082
	.zero		2


//--------------------- .nv.info                  --------------------------
	.section	.nv.info,"",@"SHT_CUDA_INFO"
	.align	4


	//----- nvinfo : EIATTR_REGCOUNT
	.align		4
        /*0000*/ 	.byte	0x04, 0x2f
        /*0002*/ 	.short	(.L_1 - .L_0)
	.align		4
.L_0:
        /*0004*/ 	.word	index@(_Z14naiveHistogramPiS_ii)
        /*0008*/ 	.word	0x00000015


	//----- nvinfo : EIATTR_FRAME_SIZE
	.align		4
.L_1:
        /*000c*/ 	.byte	0x04, 0x11
        /*000e*/ 	.short	(.L_3 - .L_2)
	.align		4
.L_2:
        /*0010*/ 	.word	index@(_Z14naiveHistogramPiS_ii)
        /*0014*/ 	.word	0x00000000


	//----- nvinfo : EIATTR_MIN_STACK_SIZE
	.align		4
.L_3:
        /*0018*/ 	.byte	0x04, 0x12
        /*001a*/ 	.short	(.L_5 - .L_4)
	.align		4
.L_4:
        /*001c*/ 	.word	index@(_Z14naiveHistogramPiS_ii)
        /*0020*/ 	.word	0x00000000
.L_5:


//--------------------- .nv.compat                --------------------------
	.section	.nv.compat,"",@"SHT_CUDA_COMPAT_INFO"
	.align	4
        /*0000*/ 	.byte	0x02, 0x09, 0x00, 0x00, 0x02, 0x02, 0x01, 0x00, 0x02, 0x05, 0x05, 0x00, 0x03, 0x07, 0x01, 0x01
        /*0010*/ 	.byte	0x02, 0x03, 0x00, 0x00, 0x02, 0x06, 0x01, 0x00, 0x04, 0x0b, 0x08, 0x00, 0x09, 0x00, 0x00, 0x00
        /*0020*/ 	.byte	0x00, 0x00, 0x00, 0x00


//--------------------- .nv.info._Z14naiveHistogramPiS_ii --------------------------
	.section	.nv.info._Z14naiveHistogramPiS_ii,"",@"SHT_CUDA_INFO"
	.sectionflags	@""
	.align	4


	//----- nvinfo : EIATTR_CUDA_API_VERSION
	.align		4
        /*0000*/ 	.byte	0x04, 0x37
        /*0002*/ 	.short	(.L_7 - .L_6)
.L_6:
        /*0004*/ 	.word	0x00000082


	//----- nvinfo : EIATTR_KPARAM_INFO
	.align		4
.L_7:
        /*0008*/ 	.byte	0x04, 0x17
        /*000a*/ 	.short	(.L_9 - .L_8)
.L_8:
        /*000c*/ 	.word	0x00000000
        /*0010*/ 	.short	0x0003
        /*0012*/ 	.short	0x0014
        /*0014*/ 	.byte	0x00, 0xf0, 0x11, 0x00


	//----- nvinfo : EIATTR_KPARAM_INFO
	.align		4
.L_9:
        /*0018*/ 	.byte	0x04, 0x17
        /*001a*/ 	.short	(.L_11 - .L_10)
.L_10:
        /*001c*/ 	.word	0x00000000
        /*0020*/ 	.short	0x0002
        /*0022*/ 	.short	0x0010
        /*0024*/ 	.byte	0x00, 0xf0, 0x11, 0x00


	//----- nvinfo : EIATTR_KPARAM_INFO
	.align		4
.L_11:
        /*0028*/ 	.byte	0x04, 0x17
        /*002a*/ 	.short	(.L_13 - .L_12)
.L_12:
        /*002c*/ 	.word	0x00000000
        /*0030*/ 	.short	0x0001
        /*0032*/ 	.short	0x0008
        /*0034*/ 	.byte	0x00, 0xf5, 0x21, 0x00


	//----- nvinfo : EIATTR_KPARAM_INFO
	.align		4
.L_13:
        /*0038*/ 	.byte	0x04, 0x17
        /*003a*/ 	.short	(.L_15 - .L_14)
.L_14:
        /*003c*/ 	.word	0x00000000
        /*0040*/ 	.short	0x0000
        /*0042*/ 	.short	0x0000
        /*0044*/ 	.byte	0x00, 0xf5, 0x21, 0x00


	//----- nvinfo : EIATTR_SPARSE_MMA_MASK
	.align		4
.L_15:
        /*0048*/ 	.byte	0x03, 0x50
        /*004a*/ 	.short	0x0000


	//----- nvinfo : EIATTR_MAXREG_COUNT
	.align		4
        /*004c*/ 	.byte	0x03, 0x1b
        /*004e*/ 	.short	0x00ff


	//----- nvinfo : EIATTR_MERCURY_ISA_VERSION
	.align		4
        /*0050*/ 	.byte	0x03, 0x5f
        /*0052*/ 	.short	0x0101


	//----- nvinfo : EIATTR_VRC_CTA_INIT_COUNT
	.align		4
        /*0054*/ 	.byte	0x02, 0x4a
	.zero		1
	.zero		1


	//----- nvinfo : EIATTR_EXIT_INSTR_OFFSETS
	.align		4
        /*0058*/ 	.byte	0x04, 0x1c
        /*005a*/ 	.short	(.L_17 - .L_16)


	//   ....[0]....
.L_16:
        /*005c*/ 	.word	0x00000080


	//   ....[1]....
        /*0060*/ 	.word	0x000000b0


	//   ....[2]....
        /*0064*/ 	.word	0x00000b30


	//   ....[3]....
        /*0068*/ 	.word	0x000010d0


	//   ....[4]....
        /*006c*/ 	.word	0x000013c0


	//   ....[5]....
        /*0070*/ 	.word	0x00001520


	//----- nvinfo : EIATTR_CRS_STACK_SIZE
	.align		4
.L_17:
        /*0074*/ 	.byte	0x04, 0x1e
        /*0076*/ 	.short	(.L_19 - .L_18)
.L_18:
        /*0078*/ 	.word	0x00000000


	//----- nvinfo : EIATTR_CBANK_PARAM_SIZE
	.align		4
.L_19:
        /*007c*/ 	.byte	0x03, 0x19
        /*007e*/ 	.short	0x0018


	//----- nvinfo : EIATTR_PARAM_CBANK
	.align		4
        /*0080*/ 	.byte	0x04, 0x0a
        /*0082*/ 	.short	(.L_21 - .L_20)
	.align		4
.L_20:
        /*0084*/ 	.word	index@(.nv.constant0._Z14naiveHistogramPiS_ii)
        /*0088*/ 	.short	0x0380
        /*008a*/ 	.short	0x0018


	//----- nvinfo : EIATTR_SW_WAR
	.align		4
.L_21:
        /*008c*/ 	.byte	0x04, 0x36
        /*008e*/ 	.short	(.L_23 - .L_22)
.L_22:
        /*0090*/ 	.word	0x00000008
.L_23:


//--------------------- .nv.callgraph             --------------------------
	.section	.nv.callgraph,"",@"SHT_CUDA_CALLGRAPH"
	.align	4
	.sectionentsize	8
	.align		4
        /*0000*/ 	.word	0x00000000
	.align		4
        /*0004*/ 	.word	0xffffffff
	.align		4
        /*0008*/ 	.word	0x00000000
	.align		4
        /*000c*/ 	.word	0xfffffffe
	.align		4
        /*0010*/ 	.word	0x00000000
	.align		4
        /*0014*/ 	.word	0xfffffffd
	.align		4
        /*0018*/ 	.word	0x00000000
	.align		4
        /*001c*/ 	.word	0xfffffffc


//--------------------- .text._Z14naiveHistogramPiS_ii --------------------------
	.section	.text._Z14naiveHistogramPiS_ii,"ax",@progbits
	.align	128
        .global         _Z14naiveHistogramPiS_ii
        .type           _Z14naiveHistogramPiS_ii,@function
        .size           _Z14naiveHistogramPiS_ii,(.L_x_64 - _Z14naiveHistogramPiS_ii)
        .other          _Z14naiveHistogramPiS_ii,@"STO_CUDA_ENTRY STV_DEFAULT"
_Z14naiveHistogramPiS_ii:
.text._Z14naiveHistogramPiS_ii:
[----:B------:R-:W-:Y:S01]  /*0000*/  LDC R1, c[0x0][0x37c] ;  /* 0x0000df00ff017b82 */ /* 0x000fe20000000800 */
[----:B------:R-:W0:Y:S01]  /*0010*/  S2R R0, SR_CTAID.X ;  /* 0x0000000000007919 */ /* 0x000e220000002500 */
[----:B------:R-:W0:Y:S01]  /*0020*/  LDCU UR4, c[0x0][0x360] ;  /* 0x00006c00ff0477ac */ /* 0x000e220008000800 */
[----:B------:R-:W0:Y:S01]  /*0030*/  S2R R3, SR_TID.X ;  /* 0x0000000000037919 */ /* 0x000e220000002100 */
[----:B------:R-:W1:Y:S01]  /*0040*/  LDCU.64 UR6, c[0x0][0x390] ;  /* 0x00007200ff0677ac */ /* 0x000e620008000a00 */
[----:B0-----:R-:W-:-:S04]  /*0050*/  IMAD R0, R0, UR4, R3 ;  /* 0x0000000400007c24 */ /* 0x001fc8000f8e0203 */
[----:B-1----:R-:W-:-:S05]  /*0060*/  IMAD R0, R0, UR7, RZ ;  /* 0x0000000700007c24 */ /* 0x002fca000f8e02ff */
[----:B------:R-:W-:-:S13]  /*0070*/  ISETP.GE.U32.AND P0, PT, R0, UR6, PT ;  /* 0x0000000600007c0c */ /* 0x000fda000bf06070 */
[----:B------:R-:W-:Y:S05]  /*0080*/  @P0 EXIT ;  /* 0x000000000000094d */ /* 0x000fea0003800000 */
[----:B------:R-:W-:-:S05]  /*0090*/  VIADD R3, R0, UR7 ;  /* 0x0000000700037c36 */ /* 0x000fca0008000000 */
[----:B------:R-:W-:-:S13]  /*00a0*/  ISETP.GE.U32.AND P0, PT, R0, R3, PT ;  /* 0x000000030000720c */ /* 0x000fda0003f06070 */
[----:B------:R-:W-:Y:S05]  /*00b0*/  @P0 EXIT ;  /* 0x000000000000094d */ /* 0x000fea0003800000 */
[----:B------:R-:W-:Y:S01]  /*00c0*/  UIADD3 UR4, UPT, UPT, UR7, -0x1, URZ ;  /* 0xffffffff07047890 */ /* 0x000fe2000fffe0ff */
[----:B------:R-:W0:Y:S03]  /*00d0*/  LDCU.64 UR8, c[0x0][0x358] ;  /* 0x00006b00ff0877ac */ /* 0x000e260008000a00 */
[----:B------:R-:W-:Y:S02]  /*00e0*/  UISETP.GE.U32.AND UP0, UPT, UR4, 0xf, UPT ;  /* 0x0000000f0400788c */ /* 0x000fe4000bf06070 */
[----:B------:R-:W-:-:S07]  /*00f0*/  ULOP3.LUT UR5, UR7, 0xf, URZ, 0xc0, !UPT ;  /* 0x0000000f07057892 */ /* 0x000fce000f8ec0ff */
[----:B------:R-:W-:Y:S05]  /*0100*/  BRA.U !UP0, `(.L_x_0) ;  /* 0x0000000908847547 */ /* 0x000fea000b800000 */
[----:B------:R-:W1:Y:S01]  /*0110*/  LDC.64 R2, c[0x0][0x388] ;  /* 0x0000e200ff027b82 */ /* 0x000e620000000a00 */
[----:B------:R-:W-:Y:S01]  /*0120*/  ULOP3.LUT UR4, UR7, 0xfffffff0, URZ, 0xc0, !UPT ;  /* 0xfffffff007047892 */ /* 0x000fe2000f8ec0ff */
[----:B------:R-:W-:Y:S01]  /*0130*/  VIADD R0, R0, 0x7 ;  /* 0x0000000700007836 */ /* 0x000fe20000000000 */
[----:B------:R-:W2:Y:S02]  /*0140*/  LDCU UR6, c[0x0][0x390] ;  /* 0x00007200ff0677ac */ /* 0x000ea40008000800 */
[----:B------:R-:W-:-:S03]  /*0150*/  UIADD3 UR4, UPT, UPT, -UR4, URZ, URZ ;  /* 0x000000ff04047290 */ /* 0x000fc6000fffe1ff */
[----:B------:R-:W3:Y:S09]  /*0160*/  LDC.64 R4, c[0x0][0x380] ;  /* 0x0000e000ff047b82 */ /* 0x000ef20000000a00 */
.L_x_33:
[C---:B------:R-:W-:Y:S01]  /*0170*/  VIADD R7, R0.reuse, 0xfffffffb ;  /* 0xfffffffb00077836 */ /* 0x040fe20000000000 */
[C---:B------:R-:W-:Y:S01]  /*0180*/  IADD3 R6, PT, PT, R0.reuse, -0x6, RZ ;  /* 0xfffffffa00067810 */ /* 0x040fe20007ffe0ff */
[C---:B0-234-:R-:W-:Y:S01]  /*0190*/  VIADD R9, R0.reuse, 0xfffffffc ;  /* 0xfffffffc00097836 */ /* 0x05dfe20000000000 */
[----:B------:R-:W-:Y:S01]  /*01a0*/  UIADD3 UR4, UPT, UPT, UR4, 0x10, URZ ;  /* 0x0000001004047890 */ /* 0x000fe2000fffe0ff */
[C---:B------:R-:W-:Y:S01]  /*01b0*/  VIADD R10, R0.reuse, 0xffffffff ;  /* 0xffffffff000a7836 */ /* 0x040fe20000000000 */
[----:B--2---:R-:W-:Y:S01]  /*01c0*/  ISETP.GE.U32.AND P1, PT, R7, UR6, PT ;  /* 0x0000000607007c0c */ /* 0x004fe2000bf26070 */
[C---:B------:R-:W-:Y:S01]  /*01d0*/  VIADD R7, R0.reuse, 0xfffffffe ;  /* 0xfffffffe00077836 */ /* 0x040fe20000000000 */
[----:B------:R-:W-:Y:S01]  /*01e0*/  ISETP.GE.U32.AND P2, PT, R9, UR6, PT ;  /* 0x0000000609007c0c */ /* 0x000fe2000bf46070 */
[----:B------:R-:W-:Y:S01]  /*01f0*/  VIADD R9, R0, 0x1 ;  /* 0x0000000100097836 */ /* 0x000fe20000000000 */
[----:B------:R-:W-:Y:S01]  /*0200*/  ISETP.GE.U32.AND P0, PT, R6, UR6, PT ;  /* 0x0000000606007c0c */ /* 0x000fe2000bf06070 */
[----:B------:R-:W-:Y:S01]  /*0210*/  UISETP.NE.AND UP0, UPT, UR4, URZ, UPT ;  /* 0x000000ff0400728c */ /* 0x000fe2000bf05270 */
[----:B------:R-:W-:Y:S01]  /*0220*/  ISETP.GE.U32.AND P5, PT, R7, UR6, PT ;  /* 0x0000000607007c0c */ /* 0x000fe2000bfa6070 */
[----:B------:R-:W-:Y:S01]  /*0230*/  BSSY.RECONVERGENT B0, `(.L_x_1) ;  /* 0x0000017000007945 */ /* 0x000fe20003800200 */
[C---:B------:R-:W-:Y:S01]  /*0240*/  IADD3 R7, PT, PT, R0.reuse, -0x7, RZ ;  /* 0xfffffff900077810 */ /* 0x040fe20007ffe0ff */
[C---:B------:R-:W-:Y:S01]  /*0250*/  VIADD R15, R0.reuse, 0x2 ;  /* 0x00000002000f7836 */ /* 0x040fe20000000000 */
[----:B------:R-:W-:Y:S01]  /*0260*/  P2R R8, PR, RZ, 0x1 ;  /* 0x00000001ff087803 */ /* 0x000fe20000000000 */
[C---:B------:R-:W-:Y:S01]  /*0270*/  VIADD R17, R0.reuse, 0x4 ;  /* 0x0000000400117836 */ /* 0x040fe20000000000 */
[----:B------:R-:W-:Y:S01]  /*0280*/  ISETP.GE.U32.AND P6, PT, R7, UR6, PT ;  /* 0x0000000607007c0c */ /* 0x000fe2000bfc6070 */
[C---:B------:R-:W-:Y:S01]  /*0290*/  VIADD R16, R0.reuse, 0x5 ;  /* 0x0000000500107836 */ /* 0x040fe20000000000 */
[C---:B------:R-:W-:Y:S01]  /*02a0*/  IADD3 R6, PT, PT, R0.reuse, -0x3, RZ ;  /* 0xfffffffd00067810 */ /* 0x040fe20007ffe0ff */
[----:B------:R-:W-:Y:S01]  /*02b0*/  VIADD R12, R0, 0x7 ;  /* 0x00000007000c7836 */ /* 0x000fe20000000000 */
[----:B------:R-:W-:-:S02]  /*02c0*/  ISETP.GE.U32.AND P0, PT, R9, UR6, PT ;  /* 0x0000000609007c0c */ /* 0x000fc4000bf06070 */
[----:B------:R-:W-:Y:S01]  /*02d0*/  ISETP.GE.U32.AND P3, PT, R6, UR6, PT ;  /* 0x0000000606007c0c */ /* 0x000fe2000bf66070 */
[----:B---3--:R-:W-:Y:S01]  /*02e0*/  IMAD.WIDE.U32 R6, R7, 0x4, R4 ;  /* 0x0000000407067825 */ /* 0x008fe200078e0004 */
[----:B------:R-:W-:Y:S02]  /*02f0*/  ISETP.GE.U32.AND P4, PT, R10, UR6, PT ;  /* 0x000000060a007c0c */ /* 0x000fe4000bf86070 */
[----:B------:R-:W-:Y:S01]  /*0300*/  P2R R11, PR, RZ, 0x1 ;  /* 0x00000001ff0b7803 */ /* 0x000fe20000000000 */
[C---:B------:R-:W-:Y:S01]  /*0310*/  VIADD R10, R0.reuse, 0x8 ;  /* 0x00000008000a7836 */ /* 0x040fe20000000000 */
[C---:B------:R-:W-:Y:S02]  /*0320*/  IADD3 R18, PT, PT, R0.reuse, 0x3, RZ ;  /* 0x0000000300127810 */ /* 0x040fe40007ffe0ff */
[----:B------:R-:W-:Y:S02]  /*0330*/  IADD3 R14, PT, PT, R0, 0x6, RZ ;  /* 0x00000006000e7810 */ /* 0x000fe40007ffe0ff */
[----:B------:R-:W-:Y:S01]  /*0340*/  ISETP.NE.AND P0, PT, R8, RZ, PT ;  /* 0x000000ff0800720c */ /* 0x000fe20003f05270 */
[----:B------:R-:W-:-:S12]  /*0350*/  @P6 BRA `(.L_x_2) ;  /* 0x0000000000106947 */ /* 0x000fd80003800000 */
[----:B0-----:R-:W1:Y:S01]  /*0360*/  LDG.E R9, desc[UR8][R6.64] ;  /* 0x0000000806097981 */ /* 0x001e62000c1e1900 */
[----:B------:R-:W-:Y:S02]  /*0370*/  HFMA2 R13, -RZ, RZ, 0, 5.9604644775390625e-08 ;  /* 0x00000001ff0d7431 */ /* 0x000fe400000001ff */
[----:B-1----:R-:W-:-:S05]  /*0380*/  IMAD.WIDE.U32 R8, R9, 0x4, R2 ;  /* 0x0000000409087825 */ /* 0x002fca00078e0002 */
[----:B------:R2:W-:Y:S02]  /*0390*/  REDG.E.ADD.STRONG.GPU desc[UR8][R8.64], R13 ;  /* 0x0000000d0800798e */ /* 0x0005e4000c12e108 */
.L_x_2:
[----:B0-----:R-:W-:Y:S05]  /*03a0*/  BSYNC.RECONVERGENT B0 ;  /* 0x0000000000007941 */ /* 0x001fea0003800200 */
.L_x_1:
[----:B------:R-:W-:Y:S01]  /*03b0*/  ISETP.GE.U32.AND P6, PT, R15, UR6, PT ;  /* 0x000000060f007c0c */ /* 0x000fe2000bfc6070 */
[----:B------:R-:W-:Y:S03]  /*03c0*/  BSSY.RECONVERGENT B0, `(.L_x_3) ;  /* 0x0000007000007945 */ /* 0x000fe60003800200 */
[----:B--2---:R-:W-:Y:S01]  /*03d0*/  P2R R13, PR, RZ, 0x40 ;  /* 0x00000040ff0d7803 */ /* 0x004fe20000000000 */
[----:B------:R-:W-:Y:S08]  /*03e0*/  @P0 BRA `(.L_x_4) ;  /* 0x0000000000100947 */ /* 0x000ff00003800000 */
[----:B------:R-:W1:Y:S01]  /*03f0*/  LDG.E R9, desc[UR8][R6.64+0x4] ;  /* 0x0000040806097981 */ /* 0x000e62000c1e1900 */
[----:B------:R-:W-:Y:S02]  /*0400*/  IMAD.MOV.U32 R15, RZ, RZ, 0x1 ;  /* 0x00000001ff0f7424 */ /* 0x000fe400078e00ff */
[----:B-1----:R-:W-:-:S05]  /*0410*/  IMAD.WIDE.U32 R8, R9, 0x4, R2 ;  /* 0x0000000409087825 */ /* 0x002fca00078e0002 */
[----:B------:R0:W-:Y:S02]  /*0420*/  REDG.E.ADD.STRONG.GPU desc[UR8][R8.64], R15 ;  /* 0x0000000f0800798e */ /* 0x0001e4000c12e108 */
.L_x_4:
[----:B------:R-:W-:Y:S05]  /*0430*/  BSYNC.RECONVERGENT B0 ;  /* 0x0000000000007941 */ /* 0x000fea0003800200 */
.L_x_3:
[----:B------:R-:W-:Y:S01]  /*0440*/  BSSY.RECONVERGENT B0, `(.L_x_5) ;  /* 0x0000007000007945 */ /* 0x000fe20003800200 */
[----:B------:R-:W-:-:S03]  /*0450*/  ISETP.GE.U32.AND P0, PT, R18, UR6, PT ;  /* 0x0000000612007c0c */ /* 0x000fc6000bf06070 */
[----:B------:R-:W-:Y:S10]  /*0460*/  @P1 BRA `(.L_x_6) ;  /* 0x0000000000101947 */ /* 0x000ff40003800000 */
[----:B0-----:R-:W1:Y:S01]  /*0470*/  LDG.E R9, desc[UR8][R6.64+0x8] ;  /* 0x0000080806097981 */ /* 0x001e62000c1e1900 */
[----:B------:R-:W-:Y:S01]  /*0480*/  MOV R15, 0x1 ;  /* 0x00000001000f7802 */ /* 0x000fe20000000f00 */
[----:B-1----:R-:W-:-:S05]  /*0490*/  IMAD.WIDE.U32 R8, R9, 0x4, R2 ;  /* 0x0000000409087825 */ /* 0x002fca00078e0002 */
[----:B------:R2:W-:Y:S02]  /*04a0*/  REDG.E.ADD.STRONG.GPU desc[UR8][R8.64], R15 ;  /* 0x0000000f0800798e */ /* 0x0005e4000c12e108 */
.L_x_6:
[----:B------:R-:W-:Y:S05]  /*04b0*/  BSYNC.RECONVERGENT B0 ;  /* 0x0000000000007941 */ /* 0x000fea0003800200 */
.L_x_5:
[----:B------:R-:W-:Y:S01]  /*04c0*/  BSSY.RECONVERGENT B0, `(.L_x_7) ;  /* 0x0000007000007945 */ /* 0x000fe20003800200 */
[----:B------:R-:W-:-:S03]  /*04d0*/  ISETP.GE.U32.AND P1, PT, R17, UR6, PT ;  /* 0x0000000611007c0c */ /* 0x000fc6000bf26070 */
[----:B------:R-:W-:Y:S10]  /*04e0*/  @P2 BRA `(.L_x_8) ;  /* 0x0000000000102947 */ /* 0x000ff40003800000 */
[----:B0-2---:R-:W1:Y:S01]  /*04f0*/  LDG.E R9, desc[UR8][R6.64+0xc] ;  /* 0x00000c0806097981 */ /* 0x005e62000c1e1900 */
[----:B------:R-:W-:Y:S02]  /*0500*/  IMAD.MOV.U32 R15, RZ, RZ, 0x1 ;  /* 0x00000001ff0f7424 */ /* 0x000fe400078e00ff */
[----:B-1----:R-:W-:-:S05]  /*0510*/  IMAD.WIDE.U32 R8, R9, 0x4, R2 ;  /* 0x0000000409087825 */ /* 0x002fca00078e0002 */
[----:B------:R3:W-:Y:S02]  /*0520*/  REDG.E.ADD.STRONG.GPU desc[UR8][R8.64], R15 ;  /* 0x0000000f0800798e */ /* 0x0007e4000c12e108 */
.L_x_8:
[----:B------:R-:W-:Y:S05]  /*0530*/  BSYNC.RECONVERGENT B0 ;  /* 0x0000000000007941 */ /* 0x000fea0003800200 */
.L_x_7:
[----:B------:R-:W-:Y:S01]  /*0540*/  BSSY.RECONVERGENT B0, `(.L_x_9) ;  /* 0x0000007000007945 */ /* 0x000fe20003800200 */
[----:B------:R-:W-:-:S03]  /*0550*/  ISETP.GE.U32.AND P2, PT, R16, UR6, PT ;  /* 0x0000000610007c0c */ /* 0x000fc6000bf46070 */
[----:B------:R-:W-:Y:S10]  /*0560*/  @P3 BRA `(.L_x_10) ;  /* 0x0000000000103947 */ /* 0x000ff40003800000 */
[----:B0-23--:R-:W1:Y:S01]  /*0570*/  LDG.E R9, desc[UR8][R6.64+0x10] ;  /* 0x0000100806097981 */ /* 0x00de62000c1e1900 */
[----:B------:R-:W-:Y:S02]  /*0580*/  HFMA2 R15, -RZ, RZ, 0, 5.9604644775390625e-08 ;  /* 0x00000001ff0f7431 */ /* 0x000fe400000001ff */
[----:B-1----:R-:W-:-:S05]  /*0590*/  IMAD.WIDE.U32 R8, R9, 0x4, R2 ;  /* 0x0000000409087825 */ /* 0x002fca00078e0002 */
[----:B------:R4:W-:Y:S02]  /*05a0*/  REDG.E.ADD.STRONG.GPU desc[UR8][R8.64], R15 ;  /* 0x0000000f0800798e */ /* 0x0009e4000c12e108 */
.L_x_10:
[----:B------:R-:W-:Y:S05]  /*05b0*/  BSYNC.RECONVERGENT B0 ;  /* 0x0000000000007941 */ /* 0x000fea0003800200 */
.L_x_9:
[----:B------:R-:W-:Y:S01]  /*05c0*/  BSSY.RECONVERGENT B0, `(.L_x_11) ;  /* 0x0000007000007945 */ /* 0x000fe20003800200 */
[----:B------:R-:W-:-:S03]  /*05d0*/  ISETP.GE.U32.AND P3, PT, R14, UR6, PT ;  /* 0x000000060e007c0c */ /* 0x000fc6000bf66070 */
[----:B------:R-:W-:Y:S10]  /*05e0*/  @P5 BRA `(.L_x_12) ;  /* 0x0000000000105947 */ /* 0x000ff40003800000 */
[----:B0-234-:R-:W1:Y:S01]  /*05f0*/  LDG.E R9, desc[UR8][R6.64+0x14] ;  /* 0x0000140806097981 */ /* 0x01de62000c1e1900 */
[----:B------:R-:W-:Y:S02]  /*0600*/  IMAD.MOV.U32 R15, RZ, RZ, 0x1 ;  /* 0x00000001ff0f7424 */ /* 0x000fe400078e00ff */
[----:B-1----:R-:W-:-:S05]  /*0610*/  IMAD.WIDE.U32 R8, R9, 0x4, R2 ;  /* 0x0000000409087825 */ /* 0x002fca00078e0002 */
[----:B------:R0:W-:Y:S02]  /*0620*/  REDG.E.ADD.STRONG.GPU desc[UR8][R8.64], R15 ;  /* 0x0000000f0800798e */ /* 0x0001e4000c12e108 */
.L_x_12:
[----:B------:R-:W-:Y:S05]  /*0630*/  BSYNC.RECONVERGENT B0 ;  /* 0x0000000000007941 */ /* 0x000fea0003800200 */
.L_x_11:
[----:B------:R-:W-:Y:S01]  /*0640*/  BSSY.RECONVERGENT B0, `(.L_x_13) ;  /* 0x0000007000007945 */ /* 0x000fe20003800200 */
[----:B------:R-:W-:-:S03]  /*0650*/  ISETP.GE.U32.AND P5, PT, R0, UR6, PT ;  /* 0x0000000600007c0c */ /* 0x000fc6000bfa6070 */
[----:B------:R-:W-:Y:S10]  /*0660*/  @P4 BRA `(.L_x_14) ;  /* 0x0000000000104947 */ /* 0x000ff40003800000 */
[----:B0-234-:R-:W1:Y:S01]  /*0670*/  LDG.E R9, desc[UR8][R6.64+0x18] ;  /* 0x0000180806097981 */ /* 0x01de62000c1e1900 */
[----:B------:R-:W-:Y:S01]  /*0680*/  MOV R15, 0x1 ;  /* 0x00000001000f7802 */ /* 0x000fe20000000f00 */
[----:B-1----:R-:W-:-:S05]  /*0690*/  IMAD.WIDE.U32 R8, R9, 0x4, R2 ;  /* 0x0000000409087825 */ /* 0x002fca00078e0002 */
[----:B------:R0:W-:Y:S02]  /*06a0*/  REDG.E.ADD.STRONG.GPU desc[UR8][R8.64], R15 ;  /* 0x0000000f0800798e */ /* 0x0001e4000c12e108 */
.L_x_14:
[----:B------:R-:W-:Y:S05]  /*06b0*/  BSYNC.RECONVERGENT B0 ;  /* 0x0000000000007941 */ /* 0x000fea0003800200 */
.L_x_13:
[----:B------:R-:W-:Y:S01]  /*06c0*/  BSSY.RECONVERGENT B0, `(.L_x_15) ;  /* 0x0000007000007945 */ /* 0x000fe20003800200 */
[----:B------:R-:W-:-:S03]  /*06d0*/  ISETP.GE.U32.AND P4, PT, R12, UR6, PT ;  /* 0x000000060c007c0c */ /* 0x000fc6000bf86070 */
[----:B------:R-:W-:Y:S10]  /*06e0*/  @P5 BRA `(.L_x_16) ;  /* 0x0000000000105947 */ /* 0x000ff40003800000 */
[----:B0-234-:R-:W1:Y:S01]  /*06f0*/  LDG.E R9, desc[UR8][R6.64+0x1c] ;  /* 0x00001c0806097981 */ /* 0x01de62000c1e1900 */
[----:B------:R-:W-:Y:S02]  /*0700*/  IMAD.MOV.U32 R15, RZ, RZ, 0x1 ;  /* 0x00000001ff0f7424 */ /* 0x000fe400078e00ff */
[----:B-1----:R-:W-:-:S05]  /*0710*/  IMAD.WIDE.U32 R8, R9, 0x4, R2 ;  /* 0x0000000409087825 */ /* 0x002fca00078e0002 */
[----:B------:R0:W-:Y:S02]  /*0720*/  REDG.E.ADD.STRONG.GPU desc[UR8][R8.64], R15 ;  /* 0x0000000f0800798e */ /* 0x0001e4000c12e108 */
.L_x_16:
[----:B------:R-:W-:Y:S05]  /*0730*/  BSYNC.RECONVERGENT B0 ;  /* 0x0000000000007941 */ /* 0x000fea0003800200 */
.L_x_15:
[----:B------:R-:W-:Y:S01]  /*0740*/  ISETP.NE.AND P6, PT, R11, RZ, PT ;  /* 0x000000ff0b00720c */ /* 0x000fe20003fc5270 */
[----:B------:R-:W-:Y:S01]  /*0750*/  BSSY.RECONVERGENT B0, `(.L_x_17) ;  /* 0x0000007000007945 */ /* 0x000fe20003800200 */
[----:B------:R-:W-:-:S11]  /*0760*/  ISETP.GE.U32.AND P5, PT, R10, UR6, PT ;  /* 0x000000060a007c0c */ /* 0x000fd6000bfa6070 */
[----:B------:R-:W-:Y:S05]  /*0770*/  @P6 BRA `(.L_x_18) ;  /* 0x0000000000106947 */ /* 0x000fea0003800000 */
[----:B0-234-:R-:W1:Y:S01]  /*0780*/  LDG.E R9, desc[UR8][R6.64+0x20] ;  /* 0x0000200806097981 */ /* 0x01de62000c1e1900 */
[----:B------:R-:W-:Y:S02]  /*0790*/  HFMA2 R11, -RZ, RZ, 0, 5.9604644775390625e-08 ;  /* 0x00000001ff0b7431 */ /* 0x000fe400000001ff */
[----:B-1----:R-:W-:-:S05]  /*07a0*/  IMAD.WIDE.U32 R8, R9, 0x4, R2 ;  /* 0x0000000409087825 */ /* 0x002fca00078e0002 */
[----:B------:R0:W-:Y:S02]  /*07b0*/  REDG.E.ADD.STRONG.GPU desc[UR8][R8.64], R11 ;  /* 0x0000000b0800798e */ /* 0x0001e4000c12e108 */
.L_x_18:
[----:B------:R-:W-:Y:S05]  /*07c0*/  BSYNC.RECONVERGENT B0 ;  /* 0x0000000000007941 */ /* 0x000fea0003800200 */
.L_x_17:
[----:B------:R-:W-:Y:S01]  /*07d0*/  ISETP.NE.AND P6, PT, R13, RZ, PT ;  /* 0x000000ff0d00720c */ /* 0x000fe20003fc5270 */
[----:B------:R-:W-:-:S12]  /*07e0*/  BSSY.RECONVERGENT B0, `(.L_x_19) ;  /* 0x0000006000007945 */ /* 0x000fd80003800200 */
[----:B------:R-:W-:Y:S05]  /*07f0*/  @P6 BRA `(.L_x_20) ;  /* 0x0000000000106947 */ /* 0x000fea0003800000 */
[----:B0-234-:R-:W1:Y:S01]  /*0800*/  LDG.E R9, desc[UR8][R6.64+0x24] ;  /* 0x0000240806097981 */ /* 0x01de62000c1e1900 */
[----:B------:R-:W-:Y:S02]  /*0810*/  IMAD.MOV.U32 R11, RZ, RZ, 0x1 ;  /* 0x00000001ff0b7424 */ /* 0x000fe400078e00ff */
[----:B-1----:R-:W-:-:S05]  /*0820*/  IMAD.WIDE.U32 R8, R9, 0x4, R2 ;  /* 0x0000000409087825 */ /* 0x002fca00078e0002 */
[----:B------:R0:W-:Y:S02]  /*0830*/  REDG.E.ADD.STRONG.GPU desc[UR8][R8.64], R11 ;  /* 0x0000000b0800798e */ /* 0x0001e4000c12e108 */
.L_x_20:
[----:B------:R-:W-:Y:S05]  /*0840*/  BSYNC.RECONVERGENT B0 ;  /* 0x0000000000007941 */ /* 0x000fea0003800200 */
.L_x_19:
[----:B------:R-:W-:Y:S04]  /*0850*/  BSSY.RECONVERGENT B0, `(.L_x_21) ;  /* 0x0000006000007945 */ /* 0x000fe80003800200 */
[----:B------:R-:W-:Y:S05]  /*0860*/  @P0 BRA `(.L_x_22) ;  /* 0x0000000000100947 */ /* 0x000fea0003800000 */
[----:B0-234-:R-:W1:Y:S01]  /*0870*/  LDG.E R9, desc[UR8][R6.64+0x28] ;  /* 0x0000280806097981 */ /* 0x01de62000c1e1900 */
[----:B------:R-:W-:Y:S01]  /*0880*/  MOV R11, 0x1 ;  /* 0x00000001000b7802 */ /* 0x000fe20000000f00 */
[----:B-1----:R-:W-:-:S05]  /*0890*/  IMAD.WIDE.U32 R8, R9, 0x4, R2 ;  /* 0x0000000409087825 */ /* 0x002fca00078e0002 */
[----:B------:R0:W-:Y:S02]  /*08a0*/  REDG.E.ADD.STRONG.GPU desc[UR8][R8.64], R11 ;  /* 0x0000000b0800798e */ /* 0x0001e4000c12e108 */
.L_x_22:
[----:B------:R-:W-:Y:S05]  /*08b0*/  BSYNC.RECONVERGENT B0 ;  /* 0x0000000000007941 */ /* 0x000fea0003800200 */
.L_x_21:
[----:B------:R-:W-:Y:S04]  /*08c0*/  BSSY.RECONVERGENT B0, `(.L_x_23) ;  /* 0x0000006000007945 */ /* 0x000fe80003800200 */
[----:B------:R-:W-:Y:S05]  /*08d0*/  @P1 BRA `(.L_x_24) ;  /* 0x0000000000101947 */ /* 0x000fea0003800000 */
[----:B0-234-:R-:W1:Y:S01]  /*08e0*/  LDG.E R9, desc[UR8][R6.64+0x2c] ;  /* 0x00002c0806097981 */ /* 0x01de62000c1e1900 */
[----:B------:R-:W-:Y:S02]  /*08f0*/  IMAD.MOV.U32 R11, RZ, RZ, 0x1 ;  /* 0x00000001ff0b7424 */ /* 0x000fe400078e00ff */
[----:B-1----:R-:W-:-:S05]  /*0900*/  IMAD.WIDE.U32 R8, R9, 0x4, R2 ;  /* 0x0000000409087825 */ /* 0x002fca00078e0002 */
[----:B------:R0:W-:Y:S02]  /*0910*/  REDG.E.ADD.STRONG.GPU desc[UR8][R8.64], R11 ;  /* 0x0000000b0800798e */ /* 0x0001e4000c12e108 */
.L_x_24:
[----:B------:R-:W-:Y:S05]  /*0920*/  BSYNC.RECONVERGENT B0 ;  /* 0x0000000000007941 */ /* 0x000fea0003800200 */
.L_x_23:
[----:B------:R-:W-:Y:S04]  /*0930*/  BSSY.RECONVERGENT B0, `(.L_x_25) ;  /* 0x0000006000007945 */ /* 0x000fe80003800200 */
[----:B------:R-:W-:Y:S05]  /*0940*/  @P2 BRA `(.L_x_26) ;  /* 0x0000000000102947 */ /* 0x000fea0003800000 */
[----:B0-234-:R-:W1:Y:S01]  /*0950*/  LDG.E R9, desc[UR8][R6.64+0x30] ;  /* 0x0000300806097981 */ /* 0x01de62000c1e1900 */
[----:B------:R-:W-:Y:S02]  /*0960*/  HFMA2 R11, -RZ, RZ, 0, 5.9604644775390625e-08 ;  /* 0x00000001ff0b7431 */ /* 0x000fe400000001ff */
[----:B-1----:R-:W-:-:S05]  /*0970*/  IMAD.WIDE.U32 R8, R9, 0x4, R2 ;  /* 0x0000000409087825 */ /* 0x002fca00078e0002 */
[----:B------:R0:W-:Y:S02]  /*0980*/  REDG.E.ADD.STRONG.GPU desc[UR8][R8.64], R11 ;  /* 0x0000000b0800798e */ /* 0x0001e4000c12e108 */
.L_x_26:
[----:B------:R-:W-:Y:S05]  /*0990*/  BSYNC.RECONVERGENT B0 ;  /* 0x0000000000007941 */ /* 0x000fea0003800200 */
.L_x_25:
[----:B------:R-:W-:Y:S04]  /*09a0*/  BSSY.RECONVERGENT B0, `(.L_x_27) ;  /* 0x0000006000007945 */ /* 0x000fe80003800200 */
[----:B------:R-:W-:Y:S05]  /*09b0*/  @P3 BRA `(.L_x_28) ;  /* 0x0000000000103947 */ /* 0x000fea0003800000 */
[----:B0-234-:R-:W1:Y:S01]  /*09c0*/  LDG.E R9, desc[UR8][R6.64+0x34] ;  /* 0x0000340806097981 */ /* 0x01de62000c1e1900 */
[----:B------:R-:W-:Y:S02]  /*09d0*/  IMAD.MOV.U32 R11, RZ, RZ, 0x1 ;  /* 0x00000001ff0b7424 */ /* 0x000fe400078e00ff */
[----:B-1----:R-:W-:-:S05]  /*09e0*/  IMAD.WIDE.U32 R8, R9, 0x4, R2 ;  /* 0x0000000409087825 */ /* 0x002fca00078e0002 */
[----:B------:R0:W-:Y:S02]  /*09f0*/  REDG.E.ADD.STRONG.GPU desc[UR8][R8.64], R11 ;  /* 0x0000000b0800798e */ /* 0x0001e4000c12e108 */
.L_x_28:
[----:B------:R-:W-:Y:S05]  /*0a00*/  BSYNC.RECONVERGENT B0 ;  /* 0x0000000000007941 */ /* 0x000fea0003800200 */
.L_x_27:
[----:B------:R-:W-:Y:S04]  /*0a10*/  BSSY.RECONVERGENT B0, `(.L_x_29) ;  /* 0x0000006000007945 */ /* 0x000fe80003800200 */
[----:B------:R-:W-:Y:S05]  /*0a20*/  @P4 BRA `(.L_x_30) ;  /* 0x0000000000104947 */ /* 0x000fea0003800000 */
[----:B0-234-:R-:W1:Y:S01]  /*0a30*/  LDG.E R9, desc[UR8][R6.64+0x38] ;  /* 0x0000380806097981 */ /* 0x01de62000c1e1900 */
[----:B------:R-:W-:Y:S01]  /*0a40*/  MOV R11, 0x1 ;  /* 0x00000001000b7802 */ /* 0x000fe20000000f00 */
[----:B-1----:R-:W-:-:S05]  /*0a50*/  IMAD.WIDE.U32 R8, R9, 0x4, R2 ;  /* 0x0000000409087825 */ /* 0x002fca00078e0002 */
[----:B------:R0:W-:Y:S02]  /*0a60*/  REDG.E.ADD.STRONG.GPU desc[UR8][R8.64], R11 ;  /* 0x0000000b0800798e */ /* 0x0001e4000c12e108 */
.L_x_30:
[----:B------:R-:W-:Y:S05]  /*0a70*/  BSYNC.RECONVERGENT B0 ;  /* 0x0000000000007941 */ /* 0x000fea0003800200 */
.L_x_29:
[----:B------:R-:W-:Y:S04]  /*0a80*/  BSSY.RECONVERGENT B0, `(.L_x_31) ;  /* 0x0000006000007945 */ /* 0x000fe80003800200 */
[----:B------:R-:W-:Y:S05]  /*0a90*/  @P5 BRA `(.L_x_32) ;  /* 0x0000000000105947 */ /* 0x000fea0003800000 */
[----:B0-234-:R-:W1:Y:S01]  /*0aa0*/  LDG.E R9, desc[UR8][R6.64+0x3c] ;  /* 0x00003c0806097981 */ /* 0x01de62000c1e1900 */
[----:B------:R-:W-:Y:S02]  /*0ab0*/  IMAD.MOV.U32 R11, RZ, RZ, 0x1 ;  /* 0x00000001ff0b7424 */ /* 0x000fe400078e00ff */
[----:B-1----:R-:W-:-:S05]  /*0ac0*/  IMAD.WIDE.U32 R8, R9, 0x4, R2 ;  /* 0x0000000409087825 */ /* 0x002fca00078e0002 */
[----:B------:R0:W-:Y:S02]  /*0ad0*/  REDG.E.ADD.STRONG.GPU desc[UR8][R8.64], R11 ;  /* 0x0000000b0800798e */ /* 0x0001e4000c12e108 */
.L_x_32:
[----:B------:R-:W-:Y:S05]  /*0ae0*/  BSYNC.RECONVERGENT B0 ;  /* 0x0000000000007941 */ /* 0x000fea0003800200 */
.L_x_31:
[----:B------:R-:W-:Y:S01]  /*0af0*/  IADD3 R0, PT, PT, R0, 0x10, RZ ;  /* 0x0000001000007810 */ /* 0x000fe20007ffe0ff */
[----:B------:R-:W-:Y:S06]  /*0b00*/  BRA.U UP0, `(.L_x_33) ;  /* 0xfffffff500987547 */ /* 0x000fec000b83ffff */
[----:B------:R-:W-:-:S07]  /*0b10*/  VIADD R0, R0, 0xfffffff9 ;  /* 0xfffffff900007836 */ /* 0x000fce0000000000 */
.L_x_0:
[----:B------:R-:W-:-:S13]  /*0b20*/  ISETP.NE.AND P0, PT, RZ, UR5, PT ;  /* 0x00000005ff007c0c */ /* 0x000fda000bf05270 */
[----:B0-----:R-:W-:Y:S05]  /*0b30*/  @!P0 EXIT ;  /* 0x000000000000894d */ /* 0x001fea0003800000 */
[----:B------:R-:W0:Y:S01]  /*0b40*/  LDCU UR7, c[0x0][0x394] ;  /* 0x00007280ff0777ac */ /* 0x000e220008000800 */
[----:B------:R-:W-:Y:S02]  /*0b50*/  UISETP.GE.U32.AND UP0, UPT, UR5, 0x8, UPT ;  /* 0x000000080500788c */ /* 0x000fe4000bf06070 */
[----:B0-----:R-:W-:-:S07]  /*0b60*/  ULOP3.LUT UR4, UR7, 0x7, URZ, 0xc0, !UPT ;  /* 0x0000000707047892 */ /* 0x001fce000f8ec0ff */
[----:B------:R-:W-:Y:S05]  /*0b70*/  BRA.U !UP0, `(.L_x_34) ;  /* 0x0000000508507547 */ /* 0x000fea000b800000 */
[----:B-1----:R-:W0:Y:S01]  /*0b80*/  LDC.64 R2, c[0x0][0x380] ;  /* 0x0000e000ff027b82 */ /* 0x002e220000000a00 */
[C---:B------:R-:W-:Y:S01]  /*0b90*/  VIADD R5, R0.reuse, 0x2 ;  /* 0x0000000200057836 */ /* 0x040fe20000000000 */
[C---:B------:R-:W-:Y:S01]  /*0ba0*/  IADD3 R4, PT, PT, R0.reuse, 0x1, RZ ;  /* 0x0000000100047810 */ /* 0x040fe20007ffe0ff */
[----:B------:R-:W-:Y:S01]  /*0bb0*/  BSSY.RECONVERGENT B0, `(.L_x_35) ;  /* 0x0000016000007945 */ /* 0x000fe20003800200 */
[----:B------:R-:W-:Y:S02]  /*0bc0*/  ISETP.GE.U32.AND P6, PT, R0, UR6, PT ;  /* 0x0000000600007c0c */ /* 0x000fe4000bfc6070 */
[----:B------:R-:W-:Y:S02]  /*0bd0*/  ISETP.GE.U32.AND P1, PT, R4, UR6, PT ;  /* 0x0000000604007c0c */ /* 0x000fe4000bf26070 */
[----:B------:R-:W-:Y:S01]  /*0be0*/  ISETP.GE.U32.AND P0, PT, R5, UR6, PT ;  /* 0x0000000605007c0c */ /* 0x000fe2000bf06070 */
[C---:B------:R-:W-:Y:S01]  /*0bf0*/  VIADD R5, R0.reuse, 0x4 ;  /* 0x0000000400057836 */ /* 0x040fe20000000000 */
[----:B------:R-:W-:-:S02]  /*0c00*/  IADD3 R4, PT, PT, R0, 0x3, RZ ;  /* 0x0000000300047810 */ /* 0x000fc40007ffe0ff */
[----:B------:R-:W-:Y:S02]  /*0c10*/  P2R R6, PR, RZ, 0x2 ;  /* 0x00000002ff067803 */ /* 0x000fe40000000000 */
[----:B------:R-:W-:Y:S01]  /*0c20*/  ISETP.GE.U32.AND P1, PT, R4, UR6, PT ;  /* 0x0000000604007c0c */ /* 0x000fe2000bf26070 */
[C---:B------:R-:W-:Y:S01]  /*0c30*/  VIADD R4, R0.reuse, 0x6 ;  /* 0x0000000600047836 */ /* 0x040fe20000000000 */
[----:B------:R-:W-:Y:S02]  /*0c40*/  ISETP.GE.U32.AND P2, PT, R5, UR6, PT ;  /* 0x0000000605007c0c */ /* 0x000fe4000bf46070 */
[C---:B------:R-:W-:Y:S02]  /*0c50*/  IADD3 R7, PT, PT, R0.reuse, 0x5, RZ ;  /* 0x0000000500077810 */ /* 0x040fe40007ffe0ff */
[----:B------:R-:W-:Y:S02]  /*0c60*/  IADD3 R5, PT, PT, R0, 0x7, RZ ;  /* 0x0000000700057810 */ /* 0x000fe40007ffe0ff */
[----:B------:R-:W-:-:S02]  /*0c70*/  ISETP.GE.U32.AND P3, PT, R7, UR6, PT ;  /* 0x0000000607007c0c */ /* 0x000fc4000bf66070 */
[----:B------:R-:W-:Y:S01]  /*0c80*/  ISETP.GE.U32.AND P4, PT, R4, UR6, PT ;  /* 0x0000000604007c0c */ /* 0x000fe2000bf86070 */
[----:B0-----:R-:W-:Y:S01]  /*0c90*/  IMAD.WIDE.U32 R2, R0, 0x4, R2 ;  /* 0x0000000400027825 */ /* 0x001fe200078e0002 */
[----:B------:R-:W-:Y:S01]  /*0ca0*/  ISETP.GE.U32.AND P5, PT, R5, UR6, PT ;  /* 0x0000000605007c0c */ /* 0x000fe2000bfa6070 */
[----:B------:R-:W-:-:S12]  /*0cb0*/  @P6 BRA `(.L_x_36) ;  /* 0x0000000000146947 */ /* 0x000fd80003800000 */
[----:B------:R-:W5:Y:S01]  /*0cc0*/  LDG.E R7, desc[UR8][R2.64] ;  /* 0x0000000802077981 */ /* 0x000f62000c1e1900 */
[----:B------:R-:W5:Y:S01]  /*0cd0*/  LDC.64 R4, c[0x0][0x388] ;  /* 0x0000e200ff047b82 */ /* 0x000f620000000a00 */
[----:B--234-:R-:W-:Y:S02]  /*0ce0*/  IMAD.MOV.U32 R9, RZ, RZ, 0x1 ;  /* 0x00000001ff097424 */ /* 0x01cfe400078e00ff */
[----:B-----5:R-:W-:-:S05]  /*0cf0*/  IMAD.WIDE.U32 R4, R7, 0x4, R4 ;  /* 0x0000000407047825 */ /* 0x020fca00078e0004 */
[----:B------:R0:W-:Y:S02]  /*0d00*/  REDG.E.ADD.STRONG.GPU desc[UR8][R4.64], R9 ;  /* 0x000000090400798e */ /* 0x0001e4000c12e108 */
.L_x_36:
[----:B------:R-:W-:Y:S05]  /*0d10*/  BSYNC.RECONVERGENT B0 ;  /* 0x0000000000007941 */ /* 0x000fea0003800200 */
.L_x_35:
[----:B------:R-:W-:Y:S01]  /*0d20*/  ISETP.NE.AND P6, PT, R6, RZ, PT ;  /* 0x000000ff0600720c */ /* 0x000fe20003fc5270 */
[----:B------:R-:W-:-:S12]  /*0d30*/  BSSY.RECONVERGENT B0, `(.L_x_37) ;  /* 0x0000007000007945 */ /* 0x000fd80003800200 */
[----:B------:R-:W-:Y:S05]  /*0d40*/  @P6 BRA `(.L_x_38) ;  /* 0x0000000000146947 */ /* 0x000fea0003800000 */
[----:B------:R-:W5:Y:S01]  /*0d50*/  LDG.E R7, desc[UR8][R2.64+0x4] ;  /* 0x0000040802077981 */ /* 0x000f62000c1e1900 */
[----:B0-----:R-:W5:Y:S01]  /*0d60*/  LDC.64 R4, c[0x0][0x388] ;  /* 0x0000e200ff047b82 */ /* 0x001f620000000a00 */
[----:B--234-:R-:W-:Y:S02]  /*0d70*/  HFMA2 R9, -RZ, RZ, 0, 5.9604644775390625e-08 ;  /* 0x00000001ff097431 */ /* 0x01cfe400000001ff */
[----:B-----5:R-:W-:-:S05]  /*0d80*/  IMAD.WIDE.U32 R4, R7, 0x4, R4 ;  /* 0x0000000407047825 */ /* 0x020fca00078e0004 */
[----:B------:R1:W-:Y:S02]  /*0d90*/  REDG.E.ADD.STRONG.GPU desc[UR8][R4.64], R9 ;  /* 0x000000090400798e */ /* 0x0003e4000c12e108 */
.L_x_38:
[----:B------:R-:W-:Y:S05]  /*0da0*/  BSYNC.RECONVERGENT B0 ;  /* 0x0000000000007941 */ /* 0x000fea0003800200 */
.L_x_37:
[----:B------:R-:W-:Y:S04]  /*0db0*/  BSSY.RECONVERGENT B0, `(.L_x_39) ;  /* 0x0000007000007945 */ /* 0x000fe80003800200 */
[----:B------:R-:W-:Y:S05]  /*0dc0*/  @P0 BRA `(.L_x_40) ;  /* 0x0000000000140947 */ /* 0x000fea0003800000 */
[----:B------:R-:W5:Y:S01]  /*0dd0*/  LDG.E R7, desc[UR8][R2.64+0x8] ;  /* 0x0000080802077981 */ /* 0x000f62000c1e1900 */
[----:B01----:R-:W5:Y:S01]  /*0de0*/  LDC.64 R4, c[0x0][0x388] ;  /* 0x0000e200ff047b82 */ /* 0x003f620000000a00 */
[----:B--234-:R-:W-:Y:S02]  /*0df0*/  IMAD.MOV.U32 R9, RZ, RZ, 0x1 ;  /* 0x00000001ff097424 */ /* 0x01cfe400078e00ff */
[----:B-----5:R-:W-:-:S05]  /*0e00*/  IMAD.WIDE.U32 R4, R7, 0x4, R4 ;  /* 0x0000000407047825 */ /* 0x020fca00078e0004 */
[----:B------:R0:W-:Y:S02]  /*0e10*/  REDG.E.ADD.STRONG.GPU desc[UR8][R4.64], R9 ;  /* 0x000000090400798e */ /* 0x0001e4000c12e108 */
.L_x_40:
[----:B------:R-:W-:Y:S05]  /*0e20*/  BSYNC.RECONVERGENT B0 ;  /* 0x0000000000007941 */ /* 0x000fea0003800200 */
.L_x_39:
[----:B------:R-:W-:Y:S04]  /*0e30*/  BSSY.RECONVERGENT B0, `(.L_x_41) ;  /* 0x0000007000007945 */ /* 0x000fe80003800200 */
[----:B------:R-:W-:Y:S05]  /*0e40*/  @P1 BRA `(.L_x_42) ;  /* 0x0000000000141947 */ /* 0x000fea0003800000 */
[----:B------:R-:W5:Y:S01]  /*0e50*/  LDG.E R7, desc[UR8][R2.64+0xc] ;  /* 0x00000c0802077981 */ /* 0x000f62000c1e1900 */
[----:B01----:R-:W5:Y:S01]  /*0e60*/  LDC.64 R4, c[0x0][0x388] ;  /* 0x0000e200ff047b82 */ /* 0x003f620000000a00 */
[----:B--234-:R-:W-:Y:S01]  /*0e70*/  MOV R9, 0x1 ;  /* 0x0000000100097802 */ /* 0x01cfe20000000f00 */
[----:B-----5:R-:W-:-:S05]  /*0e80*/  IMAD.WIDE.U32 R4, R7, 0x4, R4 ;  /* 0x0000000407047825 */ /* 0x020fca00078e0004 */
[----:B------:R0:W-:Y:S02]  /*0e90*/  REDG.E.ADD.STRONG.GPU desc[UR8][R4.64], R9 ;  /* 0x000000090400798e */ /* 0x0001e4000c12e108 */
.L_x_42:
[----:B------:R-:W-:Y:S05]  /*0ea0*/  BSYNC.RECONVERGENT B0 ;  /* 0x0000000000007941 */ /* 0x000fea0003800200 */
.L_x_41:
[----:B------:R-:W-:Y:S04]  /*0eb0*/  BSSY.RECONVERGENT B0, `(.L_x_43) ;  /* 0x0000007000007945 */ /* 0x000fe80003800200 */
[----:B------:R-:W-:Y:S05]  /*0ec0*/  @P2 BRA `(.L_x_44) ;  /* 0x0000000000142947 */ /* 0x000fea0003800000 */
[----:B------:R-:W5:Y:S01]  /*0ed0*/  LDG.E R7, desc[UR8][R2.64+0x10] ;  /* 0x0000100802077981 */ /* 0x000f62000c1e1900 */
[----:B01----:R-:W5:Y:S01]  /*0ee0*/  LDC.64 R4, c[0x0][0x388] ;  /* 0x0000e200ff047b82 */ /* 0x003f620000000a00 */
[----:B--234-:R-:W-:Y:S02]  /*0ef0*/  IMAD.MOV.U32 R9, RZ, RZ, 0x1 ;  /* 0x00000001ff097424 */ /* 0x01cfe400078e00ff */
[----:B-----5:R-:W-:-:S05]  /*0f00*/  IMAD.WIDE.U32 R4, R7, 0x4, R4 ;  /* 0x0000000407047825 */ /* 0x020fca00078e0004 */
[----:B------:R0:W-:Y:S02]  /*0f10*/  REDG.E.ADD.STRONG.GPU desc[UR8][R4.64], R9 ;  /* 0x000000090400798e */ /* 0x0001e4000c12e108 */
.L_x_44:
[----:B------:R-:W-:Y:S05]  /*0f20*/  BSYNC.RECONVERGENT B0 ;  /* 0x0000000000007941 */ /* 0x000fea0003800200 */
.L_x_43:
[----:B------:R-:W-:Y:S04]  /*0f30*/  BSSY.RECONVERGENT B0, `(.L_x_45) ;  /* 0x0000007000007945 */ /* 0x000fe80003800200 */
[----:B------:R-:W-:Y:S05]  /*0f40*/  @P3 BRA `(.L_x_46) ;  /* 0x0000000000143947 */ /* 0x000fea0003800000 */
[----:B------:R-:W5:Y:S01]  /*0f50*/  LDG.E R7, desc[UR8][R2.64+0x14] ;  /* 0x0000140802077981 */ /* 0x000f62000c1e1900 */
[----:B01----:R-:W5:Y:S01]  /*0f60*/  LDC.64 R4, c[0x0][0x388] ;  /* 0x0000e200ff047b82 */ /* 0x003f620000000a00 */
[----:B--234-:R-:W-:Y:S02]  /*0f70*/  HFMA2 R9, -RZ, RZ, 0, 5.9604644775390625e-08 ;  /* 0x00000001ff097431 */ /* 0x01cfe400000001ff */
[----:B-----5:R-:W-:-:S05]  /*0f80*/  IMAD.WIDE.U32 R4, R7, 0x4, R4 ;  /* 0x0000000407047825 */ /* 0x020fca00078e0004 */
[----:B------:R0:W-:Y:S02]  /*0f90*/  REDG.E.ADD.STRONG.GPU desc[UR8][R4.64], R9 ;  /* 0x000000090400798e */ /* 0x0001e4000c12e108 */
.L_x_46:
[----:B------:R-:W-:Y:S05]  /*0fa0*/  BSYNC.RECONVERGENT B0 ;  /* 0x0000000000007941 */ /* 0x000fea0003800200 */
.L_x_45:
[----:B------:R-:W-:Y:S04]  /*0fb0*/  BSSY.RECONVERGENT B0, `(.L_x_47) ;  /* 0x0000007000007945 */ /* 0x000fe80003800200 */
[----:B------:R-:W-:Y:S05]  /*0fc0*/  @P4 BRA `(.L_x_48) ;  /* 0x0000000000144947 */ /* 0x000fea0003800000 */
[----:B------:R-:W5:Y:S01]  /*0fd0*/  LDG.E R7, desc[UR8][R2.64+0x18] ;  /* 0x0000180802077981 */ /* 0x000f62000c1e1900 */
[----:B01----:R-:W5:Y:S01]  /*0fe0*/  LDC.64 R4, c[0x0][0x388] ;  /* 0x0000e200ff047b82 */ /* 0x003f620000000a00 */
[----:B--234-:R-:W-:Y:S02]  /*0ff0*/  IMAD.MOV.U32 R9, RZ, RZ, 0x1 ;  /* 0x00000001ff097424 */ /* 0x01cfe400078e00ff */
[----:B-----5:R-:W-:-:S05]  /*1000*/  IMAD.WIDE.U32 R4, R7, 0x4, R4 ;  /* 0x0000000407047825 */ /* 0x020fca00078e0004 */
[----:B------:R0:W-:Y:S02]  /*1010*/  REDG.E.ADD.STRONG.GPU desc[UR8][R4.64], R9 ;  /* 0x000000090400798e */ /* 0x0001e4000c12e108 */
.L_x_48:
[----:B------:R-:W-:Y:S05]  /*1020*/  BSYNC.RECONVERGENT B0 ;  /* 0x0000000000007941 */ /* 0x000fea0003800200 */
.L_x_47:
[----:B------:R-:W-:Y:S04]  /*1030*/  BSSY.RECONVERGENT B0, `(.L_x_49) ;  /* 0x0000007000007945 */ /* 0x000fe80003800200 */
[----:B------:R-:W-:Y:S05]  /*1040*/  @P5 BRA `(.L_x_50) ;  /* 0x0000000000145947 */ /* 0x000fea0003800000 */
[----:B------:R-:W5:Y:S01]  /*1050*/  LDG.E R3, desc[UR8][R2.64+0x1c] ;  /* 0x00001c0802037981 */ /* 0x000f62000c1e1900 */
[----:B01----:R-:W5:Y:S01]  /*1060*/  LDC.64 R4, c[0x0][0x388] ;  /* 0x0000e200ff047b82 */ /* 0x003f620000000a00 */
[----:B------:R-:W-:Y:S01]  /*1070*/  MOV R7, 0x1 ;  /* 0x0000000100077802 */ /* 0x000fe20000000f00 */
[----:B-----5:R-:W-:-:S05]  /*1080*/  IMAD.WIDE.U32 R4, R3, 0x4, R4 ;  /* 0x0000000403047825 */ /* 0x020fca00078e0004 */
[----:B------:R0:W-:Y:S02]  /*1090*/  REDG.E.ADD.STRONG.GPU desc[UR8][R4.64], R7 ;  /* 0x000000070400798e */ /* 0x0001e4000c12e108 */
.L_x_50:
[----:B------:R-:W-:Y:S05]  /*10a0*/  BSYNC.RECONVERGENT B0 ;  /* 0x0000000000007941 */ /* 0x000fea0003800200 */
.L_x_49:
[----:B------:R-:W-:-:S07]  /*10b0*/  VIADD R0, R0, 0x8 ;  /* 0x0000000800007836 */ /* 0x000fce0000000000 */
.L_x_34:
[----:B------:R-:W-:-:S13]  /*10c0*/  ISETP.NE.AND P0, PT, RZ, UR4, PT ;  /* 0x00000004ff007c0c */ /* 0x000fda000bf05270 */
[----:B------:R-:W-:Y:S05]  /*10d0*/  @!P0 EXIT ;  /* 0x000000000000894d */ /* 0x000fea0003800000 */
[----:B------:R-:W-:Y:S02]  /*10e0*/  UISETP.GE.U32.AND UP0, UPT, UR4, 0x4, UPT ;  /* 0x000000040400788c */ /* 0x000fe4000bf06070 */
[----:B------:R-:W-:-:S07]  /*10f0*/  ULOP3.LUT UR5, UR7, 0x3, URZ, 0xc0, !UPT ;  /* 0x0000000307057892 */ /* 0x000fce000f8ec0ff */
[----:B------:R-:W-:Y:S05]  /*1100*/  BRA.U !UP0, `(.L_x_51) ;  /* 0x0000000108a87547 */ /* 0x000fea000b800000 */
[----:B-1----:R-:W1:Y:S01]  /*1110*/  LDC.64 R2, c[0x0][0x380] ;  /* 0x0000e000ff027b82 */ /* 0x002e620000000a00 */
[C---:B------:R-:W-:Y:S01]  /*1120*/  ISETP.GE.U32.AND P0, PT, R0.reuse, UR6, PT ;  /* 0x0000000600007c0c */ /* 0x040fe2000bf06070 */
[C---:B0-----:R-:W-:Y:S01]  /*1130*/  VIADD R5, R0.reuse, 0x2 ;  /* 0x0000000200057836 */ /* 0x041fe20000000000 */
[C---:B------:R-:W-:Y:S01]  /*1140*/  IADD3 R4, PT, PT, R0.reuse, 0x1, RZ ;  /* 0x0000000100047810 */ /* 0x040fe20007ffe0ff */
[----:B------:R-:W-:Y:S01]  /*1150*/  BSSY.RECONVERGENT B0, `(.L_x_52) ;  /* 0x000000c000007945 */ /* 0x000fe20003800200 */
[----:B------:R-:W-:Y:S02]  /*1160*/  IADD3 R6, PT, PT, R0, 0x3, RZ ;  /* 0x0000000300067810 */ /* 0x000fe40007ffe0ff */
[----:B------:R-:W-:Y:S02]  /*1170*/  ISETP.GE.U32.AND P1, PT, R4, UR6, PT ;  /* 0x0000000604007c0c */ /* 0x000fe4000bf26070 */
[----:B------:R-:W-:Y:S02]  /*1180*/  ISETP.GE.U32.AND P2, PT, R5, UR6, PT ;  /* 0x0000000605007c0c */ /* 0x000fe4000bf46070 */
[----:B------:R-:W-:Y:S01]  /*1190*/  ISETP.GE.U32.AND P3, PT, R6, UR6, PT ;  /* 0x0000000606007c0c */ /* 0x000fe2000bf66070 */
[----:B-1----:R-:W-:-:S02]  /*11a0*/  IMAD.WIDE.U32 R4, R0, 0x4, R2 ;  /* 0x0000000400047825 */ /* 0x002fc400078e0002 */
[----:B------:R-:W-:Y:S10]  /*11b0*/  @P0 BRA `(.L_x_53) ;  /* 0x0000000000140947 */ /* 0x000ff40003800000 */
[----:B------:R-:W5:Y:S01]  /*11c0*/  LDG.E R7, desc[UR8][R4.64] ;  /* 0x0000000804077981 */ /* 0x000f62000c1e1900 */
[----:B------:R-:W5:Y:S01]  /*11d0*/  LDC.64 R2, c[0x0][0x388] ;  /* 0x0000e200ff027b82 */ /* 0x000f620000000a00 */
[----:B--234-:R-:W-:Y:S02]  /*11e0*/  IMAD.MOV.U32 R9, RZ, RZ, 0x1 ;  /* 0x00000001ff097424 */ /* 0x01cfe400078e00ff */
[----:B-----5:R-:W-:-:S05]  /*11f0*/  IMAD.WIDE.U32 R2, R7, 0x4, R2 ;  /* 0x0000000407027825 */ /* 0x020fca00078e0002 */
[----:B------:R0:W-:Y:S02]  /*1200*/  REDG.E.ADD.STRONG.GPU desc[UR8][R2.64], R9 ;  /* 0x000000090200798e */ /* 0x0001e4000c12e108 */
.L_x_53:
[----:B------:R-:W-:Y:S05]  /*1210*/  BSYNC.RECONVERGENT B0 ;  /* 0x0000000000007941 */ /* 0x000fea0003800200 */
.L_x_52:
[----:B------:R-:W-:Y:S04]  /*1220*/  BSSY.RECONVERGENT B0, `(.L_x_54) ;  /* 0x0000007000007945 */ /* 0x000fe80003800200 */
[----:B------:R-:W-:Y:S05]  /*1230*/  @P1 BRA `(.L_x_55) ;  /* 0x0000000000141947 */ /* 0x000fea0003800000 */
[----:B------:R-:W5:Y:S01]  /*1240*/  LDG.E R7, desc[UR8][R4.64+0x4] ;  /* 0x0000040804077981 */ /* 0x000f62000c1e1900 */
[----:B0-----:R-:W5:Y:S01]  /*1250*/  LDC.64 R2, c[0x0][0x388] ;  /* 0x0000e200ff027b82 */ /* 0x001f620000000a00 */
[----:B--234-:R-:W-:Y:S02]  /*1260*/  HFMA2 R9, -RZ, RZ, 0, 5.9604644775390625e-08 ;  /* 0x00000001ff097431 */ /* 0x01cfe400000001ff */
[----:B-----5:R-:W-:-:S05]  /*1270*/  IMAD.WIDE.U32 R2, R7, 0x4, R2 ;  /* 0x0000000407027825 */ /* 0x020fca00078e0002 */
[----:B------:R1:W-:Y:S02]  /*1280*/  REDG.E.ADD.STRONG.GPU desc[UR8][R2.64], R9 ;  /* 0x000000090200798e */ /* 0x0003e4000c12e108 */
.L_x_55:
[----:B------:R-:W-:Y:S05]  /*1290*/  BSYNC.RECONVERGENT B0 ;  /* 0x0000000000007941 */ /* 0x000fea0003800200 */
.L_x_54:
[----:B------:R-:W-:Y:S04]  /*12a0*/  BSSY.RECONVERGENT B0, `(.L_x_56) ;  /* 0x0000007000007945 */ /* 0x000fe80003800200 */
[----:B------:R-:W-:Y:S05]  /*12b0*/  @P2 BRA `(.L_x_57) ;  /* 0x0000000000142947 */ /* 0x000fea0003800000 */
[----:B------:R-:W5:Y:S01]  /*12c0*/  LDG.E R7, desc[UR8][R4.64+0x8] ;  /* 0x0000080804077981 */ /* 0x000f62000c1e1900 */
[----:B01----:R-:W5:Y:S01]  /*12d0*/  LDC.64 R2, c[0x0][0x388] ;  /* 0x0000e200ff027b82 */ /* 0x003f620000000a00 */
[----:B--234-:R-:W-:Y:S02]  /*12e0*/  IMAD.MOV.U32 R9, RZ, RZ, 0x1 ;  /* 0x00000001ff097424 */ /* 0x01cfe400078e00ff */
[----:B-----5:R-:W-:-:S05]  /*12f0*/  IMAD.WIDE.U32 R2, R7, 0x4, R2 ;  /* 0x0000000407027825 */ /* 0x020fca00078e0002 */
[----:B------:R0:W-:Y:S02]  /*1300*/  REDG.E.ADD.STRONG.GPU desc[UR8][R2.64], R9 ;  /* 0x000000090200798e */ /* 0x0001e4000c12e108 */
.L_x_57:
[----:B------:R-:W-:Y:S05]  /*1310*/  BSYNC.RECONVERGENT B0 ;  /* 0x0000000000007941 */ /* 0x000fea0003800200 */
.L_x_56:
[----:B------:R-:W-:Y:S04]  /*1320*/  BSSY.RECONVERGENT B0, `(.L_x_58) ;  /* 0x0000007000007945 */ /* 0x000fe80003800200 */
[----:B------:R-:W-:Y:S05]  /*1330*/  @P3 BRA `(.L_x_59) ;  /* 0x0000000000143947 */ /* 0x000fea0003800000 */
[----:B------:R-:W5:Y:S01]  /*1340*/  LDG.E R5, desc[UR8][R4.64+0xc] ;  /* 0x00000c0804057981 */ /* 0x000f62000c1e1900 */
[----:B01----:R-:W5:Y:S01]  /*1350*/  LDC.64 R2, c[0x0][0x388] ;  /* 0x0000e200ff027b82 */ /* 0x003f620000000a00 */
[----:B------:R-:W-:Y:S01]  /*1360*/  MOV R7, 0x1 ;  /* 0x0000000100077802 */ /* 0x000fe20000000f00 */
[----:B-----5:R-:W-:-:S05]  /*1370*/  IMAD.WIDE.U32 R2, R5, 0x4, R2 ;  /* 0x0000000405027825 */ /* 0x020fca00078e0002 */
[----:B------:R0:W-:Y:S02]  /*1380*/  REDG.E.ADD.STRONG.GPU desc[UR8][R2.64], R7 ;  /* 0x000000070200798e */ /* 0x0001e4000c12e108 */
.L_x_59:
[----:B------:R-:W-:Y:S05]  /*1390*/  BSYNC.RECONVERGENT B0 ;  /* 0x0000000000007941 */ /* 0x000fea0003800200 */
.L_x_58:
[----:B------:R-:W-:-:S07]  /*13a0*/  VIADD R0, R0, 0x4 ;  /* 0x0000000400007836 */ /* 0x000fce0000000000 */
.L_x_51:
[----:B------:R-:W-:-:S13]  /*13b0*/  ISETP.NE.AND P0, PT, RZ, UR5, PT ;  /* 0x00000005ff007c0c */ /* 0x000fda000bf05270 */
[----:B------:R-:W-:Y:S05]  /*13c0*/  @!P0 EXIT ;  /* 0x000000000000894d */ /* 0x000fea0003800000 */
[----:B01----:R-:W0:Y:S01]  /*13d0*/  LDC.64 R2, c[0x0][0x380] ;  /* 0x0000e000ff027b82 */ /* 0x003e220000000a00 */
[----:B------:R-:W1:Y:S01]  /*13e0*/  LDCU UR6, c[0x0][0x390] ;  /* 0x00007200ff0677ac */ /* 0x000e620008000800 */
[----:B------:R-:W-:-:S06]  /*13f0*/  UIADD3 UR4, UPT, UPT, -UR5, URZ, URZ ;  /* 0x000000ff05047290 */ /* 0x000fcc000fffe1ff */
[----:B------:R-:W1:Y:S01]  /*1400*/  LDC.64 R6, c[0x0][0x388] ;  /* 0x0000e200ff067b82 */ /* 0x000e620000000a00 */
[----:B0-----:R-:W-:-:S04]  /*1410*/  IMAD.WIDE.U32 R2, R0, 0x4, R2 ;  /* 0x0000000400027825 */ /* 0x001fc800078e0002 */
[----:B------:R-:W-:Y:S01]  /*1420*/  IMAD.MOV.U32 R5, RZ, RZ, R3 ;  /* 0x000000ffff057224 */ /* 0x000fe200078e0003 */
[----:B------:R-:W-:-:S07]  /*1430*/  MOV R4, R2 ;  /* 0x0000000200047202 */ /* 0x000fce0000000f00 */
.L_x_62:
[----:B-1----:R-:W-:Y:S01]  /*1440*/  ISETP.GE.U32.AND P0, PT, R0, UR6, PT ;  /* 0x0000000600007c0c */ /* 0x002fe2000bf06070 */
[----:B------:R-:W-:Y:S01]  /*1450*/  UIADD3 UR4, UPT, UPT, UR4, 0x1, URZ ;  /* 0x0000000104047890 */ /* 0x000fe2000fffe0ff */
[----:B------:R-:W-:Y:S03]  /*1460*/  BSSY.RECONVERGENT B0, `(.L_x_60) ;  /* 0x0000007000007945 */ /* 0x000fe60003800200 */
[----:B------:R-:W-:-:S08]  /*1470*/  UISETP.NE.AND UP0, UPT, UR4, URZ, UPT ;  /* 0x000000ff0400728c */ /* 0x000fd0000bf05270 */
[----:B0-----:R-:W-:Y:S05]  /*1480*/  @P0 BRA `(.L_x_61) ;  /* 0x0000000000100947 */ /* 0x001fea0003800000 */
[----:B------:R-:W5:Y:S01]  /*1490*/  LDG.E R3, desc[UR8][R4.64] ;  /* 0x0000000804037981 */ /* 0x000f62000c1e1900 */
[----:B--234-:R-:W-:Y:S02]  /*14a0*/  HFMA2 R9, -RZ, RZ, 0, 5.9604644775390625e-08 ;  /* 0x00000001ff097431 */ /* 0x01cfe400000001ff */
[----:B-----5:R-:W-:-:S05]  /*14b0*/  IMAD.WIDE.U32 R2, R3, 0x4, R6 ;  /* 0x0000000403027825 */ /* 0x020fca00078e0006 */
[----:B------:R0:W-:Y:S02]  /*14c0*/  REDG.E.ADD.STRONG.GPU desc[UR8][R2.64], R9 ;  /* 0x000000090200798e */ /* 0x0001e4000c12e108 */
.L_x_61:
[----:B------:R-:W-:Y:S05]  /*14d0*/  BSYNC.RECONVERGENT B0 ;  /* 0x0000000000007941 */ /* 0x000fea0003800200 */
.L_x_60:
[----:B------:R-:W-:Y:S01]  /*14e0*/  IADD3 R4, P0, PT, R4, 0x4, RZ ;  /* 0x0000000404047810 */ /* 0x000fe20007f1e0ff */
[----:B------:R-:W-:-:S03]  /*14f0*/  VIADD R0, R0, 0x1 ;  /* 0x0000000100007836 */ /* 0x000fc60000000000 */
[----:B------:R-:W-:Y:S01]  /*1500*/  IADD3.X R5, PT, PT, RZ, R5, RZ, P0, !PT ;  /* 0x00000005ff057210 */ /* 0x000fe200007fe4ff */
[----:B------:R-:W-:Y:S08]  /*1510*/  BRA.U UP0, `(.L_x_62) ;  /* 0xfffffffd00c87547 */ /* 0x000ff0000b83ffff */
[----:B------:R-:W-:Y:S05]  /*1520*/  EXIT ;  /* 0x000000000000794d */ /* 0x000fea0003800000 */
.L_x_63:
[----:B------:R-:W-:-:S00]  /*1530*/  BRA `(.L_x_63) ;  /* 0xfffffffc00fc7947 */ /* 0x000fc0000383ffff */
[----:B------:R-:W-:-:S00]  /*1540*/  NOP ;  /* 0x0000000000007918 */ /* 0x000fc00000000000 */
        /* <DEDUP_REMOVED lines=11> */
.L_x_64:


//--------------------- .nv.shared.reserved.0     --------------------------
	.section	.nv.shared.reserved.0,"aw",@nobits
	.weak		__nv_reservedSMEM_offset_0_alias
	.size		__nv_reservedSMEM_offset_0_alias, 0, 64
	.other		__nv_reservedSMEM_offset_0_alias,@"STO_CUDA_RESERVED_SHARED STV_DEFAULT"
__nv_reservedSMEM_offset_0_alias:
	.zero		0
	.zero		64


//--------------------- .nv.constant0._Z14naiveHistogramPiS_ii --------------------------
	.section	.nv.constant0._Z14naiveHistogramPiS_ii,"a",@progbits
	.sectionflags	@""
	.align	4
.nv.constant0._Z14naiveHistogramPiS_ii:
	.zero		920


//--------------------- SYMBOLS --------------------------

	.type		.nv.reservedSmem.offset0,@object
	.size		.nv.reservedSmem.offset0,0x4
